//
// Generated by NVIDIA NVVM Compiler
//
// Compiler Build ID: CL-36424714
// Cuda compilation tools, release 13.0, V13.0.88
// Based on NVVM 20.0.0
//

.version 9.0
.target sm_100
.address_size 64

	// .globl	_Z10add_kernelPfS_S_i

.visible .entry _Z10add_kernelPfS_S_i(
	.param .u64 .ptr .align 1 _Z10add_kernelPfS_S_i_param_0,
	.param .u64 .ptr .align 1 _Z10add_kernelPfS_S_i_param_1,
	.param .u64 .ptr .align 1 _Z10add_kernelPfS_S_i_param_2,
	.param .u32 _Z10add_kernelPfS_S_i_param_3
)
{
	.reg .pred 	%p<2>;
	.reg .b32 	%r<6>;
	.reg .b32 	%f<4>;
	.reg .b64 	%rd<11>;

	ld.param.u64 	%rd1, [_Z10add_kernelPfS_S_i_param_0];
	ld.param.u64 	%rd2, [_Z10add_kernelPfS_S_i_param_1];
	ld.param.u64 	%rd3, [_Z10add_kernelPfS_S_i_param_2];
	ld.param.u32 	%r2, [_Z10add_kernelPfS_S_i_param_3];
	mov.u32 	%r3, %ctaid.x;
	mov.u32 	%r4, %ntid.x;
	mov.u32 	%r5, %tid.x;
	mad.lo.s32 	%r1, %r3, %r4, %r5;
	setp.ge.s32 	%p1, %r1, %r2;
	@%p1 bra 	$L__BB0_2;
	cvta.to.global.u64 	%rd4, %rd1;
	cvta.to.global.u64 	%rd5, %rd2;
	cvta.to.global.u64 	%rd6, %rd3;
	mul.wide.s32 	%rd7, %r1, 4;
	add.s64 	%rd8, %rd4, %rd7;
	ld.global.f32 	%f1, [%rd8];
	add.s64 	%rd9, %rd5, %rd7;
	ld.global.f32 	%f2, [%rd9];
	add.f32 	%f3, %f1, %f2;
	add.s64 	%rd10, %rd6, %rd7;
	st.global.f32 	[%rd10], %f3;
$L__BB0_2:
	ret;

}


// ===== COMPILED SASS (sm_100) =====

	.target	sm_100

	.elftype	@"ET_EXEC"


//--------------------- .note.nv.tkinfo           --------------------------
	.section	.note.nv.tkinfo,"",@"SHT_NOTE"
	.sectionflags	@"SHF_NOTE_NV_TKINFO"
	.tkinfo
        /*0018*/ 	.word	0x00000002
        /*0030*/ 	.string	""
        /*0030*/ 	.string	"ptxas"
        /*0030*/ 	.string	"Cuda compilation tools, release 13.0, V13.0.88"
        /*0030*/ 	.string	"Build cuda_13.0.r13.0/compiler.36424714_0"
        /*0030*/ 	.string	"-arch sm_100 -m 64 "



//--------------------- .note.nv.cuinfo           --------------------------
	.section	.note.nv.cuinfo,"",@"SHT_NOTE"
	.sectionflags	@"SHF_NOTE_NV_CUINFO"
        /*0018*/ 	.short	0x0002
        /*001a*/ 	.short	0x0064
        /*001c*/ 	.short	0x0082
	.zero		2


//--------------------- .nv.info                  --------------------------
	.section	.nv.info,"",@"SHT_CUDA_INFO"
	.align	4


	//----- nvinfo : EIATTR_REGCOUNT
	.align		4
        /*0000*/ 	.byte	0x04, 0x2f
        /*0002*/ 	.short	(.L_1 - .L_0)
	.align		4
.L_0:
        /*0004*/ 	.word	index@(_Z10add_kernelPfS_S_i)
        /*0008*/ 	.word	0x0000000c


	//----- nvinfo : EIATTR_FRAME_SIZE
	.align		4
.L_1:
        /*000c*/ 	.byte	0x04, 0x11
        /*000e*/ 	.short	(.L_3 - .L_2)
	.align		4
.L_2:
        /*0010*/ 	.word	index@(_Z10add_kernelPfS_S_i)
        /*0014*/ 	.word	0x00000000


	//----- nvinfo : EIATTR_MIN_STACK_SIZE
	.align		4
.L_3:
        /*0018*/ 	.byte	0x04, 0x12
        /*001a*/ 	.short	(.L_5 - .L_4)
	.align		4
.L_4:
        /*001c*/ 	.word	index@(_Z10add_kernelPfS_S_i)
        /*0020*/ 	.word	0x00000000
.L_5:


//--------------------- .nv.compat                --------------------------
	.section	.nv.compat,"",@"SHT_CUDA_COMPAT_INFO"
	.align	4
        /*0000*/ 	.byte	0x02, 0x09, 0x00, 0x00, 0x02, 0x02, 0x01, 0x00, 0x02, 0x05, 0x05, 0x00, 0x03, 0x07, 0x01, 0x01
        /*0010*/ 	.byte	0x02, 0x03, 0x00, 0x00, 0x02, 0x06, 0x01, 0x00, 0x04, 0x0b, 0x08, 0x00, 0x09, 0x00, 0x00, 0x00
        /*0020*/ 	.byte	0x00, 0x00, 0x00, 0x00


//--------------------- .nv.info._Z10add_kernelPfS_S_i --------------------------
	.section	.nv.info._Z10add_kernelPfS_S_i,"",@"SHT_CUDA_INFO"
	.sectionflags	@""
	.align	4


	//----- nvinfo : EIATTR_CUDA_API_VERSION
	.align		4
        /*0000*/ 	.byte	0x04, 0x37
        /*0002*/ 	.short	(.L_7 - .L_6)
.L_6:
        /*0004*/ 	.word	0x00000082


	//----- nvinfo : EIATTR_KPARAM_INFO
	.align		4
.L_7:
        /*0008*/ 	.byte	0x04, 0x17
        /*000a*/ 	.short	(.L_9 - .L_8)
.L_8:
        /*000c*/ 	.word	0x00000000
        /*0010*/ 	.short	0x0003
        /*0012*/ 	.short	0x0018
        /*0014*/ 	.byte	0x00, 0xf0, 0x11, 0x00


	//----- nvinfo : EIATTR_KPARAM_INFO
	.align		4
.L_9:
        /*0018*/ 	.byte	0x04, 0x17
        /*001a*/ 	.short	(.L_11 - .L_10)
.L_10:
        /*001c*/ 	.word	0x00000000
        /*0020*/ 	.short	0x0002
        /*0022*/ 	.short	0x0010
        /*0024*/ 	.byte	0x00, 0xf5, 0x21, 0x00


	//----- nvinfo : EIATTR_KPARAM_INFO
	.align		4
.L_11:
        /*0028*/ 	.byte	0x04, 0x17
        /*002a*/ 	.short	(.L_13 - .L_12)
.L_12:
        /*002c*/ 	.word	0x00000000
        /*0030*/ 	.short	0x0001
        /*0032*/ 	.short	0x0008
        /*0034*/ 	.byte	0x00, 0xf5, 0x21, 0x00


	//----- nvinfo : EIATTR_KPARAM_INFO
	.align		4
.L_13:
        /*0038*/ 	.byte	0x04, 0x17
        /*003a*/ 	.short	(.L_15 - .L_14)
.L_14:
        /*003c*/ 	.word	0x00000000
        /*0040*/ 	.short	0x0000
        /*0042*/ 	.short	0x0000
        /*0044*/ 	.byte	0x00, 0xf5, 0x21, 0x00


	//----- nvinfo : EIATTR_SPARSE_MMA_MASK
	.align		4
.L_15:
        /*0048*/ 	.byte	0x03, 0x50
        /*004a*/ 	.short	0x0000


	//----- nvinfo : EIATTR_MAXREG_COUNT
	.align		4
        /*004c*/ 	.byte	0x03, 0x1b
        /*004e*/ 	.short	0x00ff


	//----- nvinfo : EIATTR_MERCURY_ISA_VERSION
	.align		4
        /*0050*/ 	.byte	0x03, 0x5f
        /*0052*/ 	.short	0x0101


	//----- nvinfo : EIATTR_VRC_CTA_INIT_COUNT
	.align		4
        /*0054*/ 	.byte	0x02, 0x4a
	.zero		1
	.zero		1


	//----- nvinfo : EIATTR_EXIT_INSTR_OFFSETS
	.align		4
        /*0058*/ 	.byte	0x04, 0x1c
        /*005a*/ 	.short	(.L_17 - .L_16)


	//   ....[0]....
.L_16:
        /*005c*/ 	.word	0x00000070


	//   ....[1]....
        /*0060*/ 	.word	0x00000130


	//----- nvinfo : EIATTR_CBANK_PARAM_SIZE
	.align		4
.L_17:
        /*0064*/ 	.byte	0x03, 0x19
        /*0066*/ 	.short	0x001c


	//----- nvinfo : EIATTR_PARAM_CBANK
	.align		4
        /*0068*/ 	.byte	0x04, 0x0a
        /*006a*/ 	.short	(.L_19 - .L_18)
	.align		4
.L_18:
        /*006c*/ 	.word	index@(.nv.constant0._Z10add_kernelPfS_S_i)
        /*0070*/ 	.short	0x0380
        /*0072*/ 	.short	0x001c


	//----- nvinfo : EIATTR_SW_WAR
	.align		4
.L_19:
        /*0074*/ 	.byte	0x04, 0x36
        /*0076*/ 	.short	(.L_21 - .L_20)
.L_20:
        /*0078*/ 	.word	0x00000008
.L_21:


//--------------------- .nv.callgraph             --------------------------
	.section	.nv.callgraph,"",@"SHT_CUDA_CALLGRAPH"
	.align	4
	.sectionentsize	8
	.align		4
        /*0000*/ 	.word	0x00000000
	.align		4
        /*0004*/ 	.word	0xffffffff
	.align		4
        /*0008*/ 	.word	0x00000000
	.align		4
        /*000c*/ 	.word	0xfffffffe
	.align		4
        /*0010*/ 	.word	0x00000000
	.align		4
        /*0014*/ 	.word	0xfffffffd
	.align		4
        /*0018*/ 	.word	0x00000000
	.align		4
        /*001c*/ 	.word	0xfffffffc


//--------------------- .text._Z10add_kernelPfS_S_i --------------------------
	.section	.text._Z10add_kernelPfS_S_i,"ax",@progbits
	.align	128
        .global         _Z10add_kernelPfS_S_i
        .type           _Z10add_kernelPfS_S_i,@function
        .size           _Z10add_kernelPfS_S_i,(.L_x_1 - _Z10add_kernelPfS_S_i)
        .other          _Z10add_kernelPfS_S_i,@"STO_CUDA_ENTRY STV_DEFAULT"
_Z10add_kernelPfS_S_i:
.text._Z10add_kernelPfS_S_i:
[----:B------:R-:W-:Y:S01]  /*0000*/  LDC R1, c[0x0][0x37c] ;  /* 0x0000df00ff017b82 */ /* 0x000fe20000000800 */
[----:B------:R-:W0:Y:S07]  /*0010*/  S2R R0, SR_TID.X ;  /* 0x0000000000007919 */ /* 0x000e2e0000002100 */
[----:B------:R-:W0:Y:S01]  /*0020*/  S2UR UR4, SR_CTAID.X ;  /* 0x00000000000479c3 */ /* 0x000e220000002500 */
[----:B------:R-:W1:Y:S07]  /*0030*/  LDCU UR5, c[0x0][0x398] ;  /* 0x00007300ff0577ac */ /* 0x000e6e0008000800 */
[----:B------:R-:W0:Y:S02]  /*0040*/  LDC R9, c[0x0][0x360] ;  /* 0x0000d800ff097b82 */ /* 0x000e240000000800 */
[----:B0-----:R-:W-:-:S05]  /*0050*/  IMAD R9, R9, UR4, R0 ;  /* 0x0000000409097c24 */ /* 0x001fca000f8e0200 */
[----:B-1----:R-:W-:-:S13]  /*0060*/  ISETP.GE.AND P0, PT, R9, UR5, PT ;  /* 0x0000000509007c0c */ /* 0x002fda000bf06270 */
[----:B------:R-:W-:Y:S05]  /*0070*/  @P0 EXIT ;  /* 0x000000000000094d */ /* 0x000fea0003800000 */
[----:B------:R-:W0:Y:S01]  /*0080*/  LDC.64 R2, c[0x0][0x380] ;  /* 0x0000e000ff027b82 */ /* 0x000e220000000a00 */
[----:B------:R-:W1:Y:S07]  /*0090*/  LDCU.64 UR4, c[0x0][0x358] ;  /* 0x00006b00ff0477ac */ /* 0x000e6e0008000a00 */
[----:B------:R-:W2:Y:S08]  /*00a0*/  LDC.64 R4, c[0x0][0x388] ;  /* 0x0000e200ff047b82 */ /* 0x000eb00000000a00 */
[----:B------:R-:W3:Y:S01]  /*00b0*/  LDC.64 R6, c[0x0][0x390] ;  /* 0x0000e400ff067b82 */ /* 0x000ee20000000a00 */
[----:B0-----:R-:W-:-:S06]  /*00c0*/  IMAD.WIDE R2, R9, 0x4, R2 ;  /* 0x0000000409027825 */ /* 0x001fcc00078e0202 */
[----:B-1----:R-:W4:Y:S01]  /*00d0*/  LDG.E R2, desc[UR4][R2.64] ;  /* 0x0000000402027981 */ /* 0x002f22000c1e1900 */
[----:B--2---:R-:W-:-:S06]  /*00e0*/  IMAD.WIDE R4, R9, 0x4, R4 ;  /* 0x0000000409047825 */ /* 0x004fcc00078e0204 */
[----:B------:R-:W4:Y:S01]  /*00f0*/  LDG.E R5, desc[UR4][R4.64] ;  /* 0x0000000404057981 */ /* 0x000f22000c1e1900 */
[----:B---3--:R-:W-:-:S04]  /*0100*/  IMAD.WIDE R6, R9, 0x4, R6 ;  /* 0x0000000409067825 */ /* 0x008fc800078e0206 */
[----:B----4-:R-:W-:-:S05]  /*0110*/  FADD R9, R2, R5 ;  /* 0x0000000502097221 */ /* 0x010fca0000000000 */
[----:B------:R-:W-:Y:S01]  /*0120*/  STG.E desc[UR4][R6.64], R9 ;  /* 0x0000000906007986 */ /* 0x000fe2000c101904 */
[----:B------:R-:W-:Y:S05]  /*0130*/  EXIT ;  /* 0x000000000000794d */ /* 0x000fea0003800000 */
.L_x_0:
[----:B------:R-:W-:-:S00]  /*0140*/  BRA `(.L_x_0) ;  /* 0xfffffffc00fc7947 */ /* 0x000fc0000383ffff */
[----:B------:R-:W-:-:S00]  /*0150*/  NOP ;  /* 0x0000000000007918 */ /* 0x000fc00000000000 */
        /* <DEDUP_REMOVED lines=10> */
.L_x_1:


//--------------------- .nv.shared.reserved.0     --------------------------
	.section	.nv.shared.reserved.0,"aw",@nobits
	.weak		__nv_reservedSMEM_offset_0_alias
	.size		__nv_reservedSMEM_offset_0_alias, 0, 64
	.other		__nv_reservedSMEM_offset_0_alias,@"STO_CUDA_RESERVED_SHARED STV_DEFAULT"
__nv_reservedSMEM_offset_0_alias:
	.zero		0
	.zero		64


//--------------------- .nv.constant0._Z10add_kernelPfS_S_i --------------------------
	.section	.nv.constant0._Z10add_kernelPfS_S_i,"a",@progbits
	.sectionflags	@""
	.align	4
.nv.constant0._Z10add_kernelPfS_S_i:
	.zero		924


//--------------------- SYMBOLS --------------------------

	.type		.nv.reservedSmem.offset0,@object
	.size		.nv.reservedSmem.offset0,0x4
